//
// Generated by NVIDIA NVVM Compiler
//
// Compiler Build ID: CL-36424714
// Cuda compilation tools, release 13.0, V13.0.88
// Based on NVVM 20.0.0
//

.version 9.0
.target sm_100
.address_size 64

	// .globl	_Z23cuda_euclidean_distancePfS_S_ii
.extern .shared .align 16 .b8 shared_data[];

.visible .entry _Z23cuda_euclidean_distancePfS_S_ii(
	.param .u64 .ptr .align 1 _Z23cuda_euclidean_distancePfS_S_ii_param_0,
	.param .u64 .ptr .align 1 _Z23cuda_euclidean_distancePfS_S_ii_param_1,
	.param .u64 .ptr .align 1 _Z23cuda_euclidean_distancePfS_S_ii_param_2,
	.param .u32 _Z23cuda_euclidean_distancePfS_S_ii_param_3,
	.param .u32 _Z23cuda_euclidean_distancePfS_S_ii_param_4
)
{
	.reg .pred 	%p<16>;
	.reg .b32 	%r<46>;
	.reg .b32 	%f<146>;
	.reg .b64 	%rd<21>;

	ld.param.u64 	%rd6, [_Z23cuda_euclidean_distancePfS_S_ii_param_0];
	ld.param.u64 	%rd7, [_Z23cuda_euclidean_distancePfS_S_ii_param_1];
	ld.param.u64 	%rd5, [_Z23cuda_euclidean_distancePfS_S_ii_param_2];
	ld.param.u32 	%r29, [_Z23cuda_euclidean_distancePfS_S_ii_param_3];
	ld.param.u32 	%r28, [_Z23cuda_euclidean_distancePfS_S_ii_param_4];
	cvta.to.global.u64 	%rd1, %rd7;
	cvta.to.global.u64 	%rd2, %rd6;
	mov.u32 	%r1, %tid.x;
	mov.u32 	%r30, %ctaid.x;
	mov.u32 	%r45, %ntid.x;
	mad.lo.s32 	%r3, %r30, %r45, %r1;
	setp.ge.s32 	%p1, %r3, %r29;
	setp.lt.s32 	%p2, %r28, 1;
	mov.f32 	%f145, 0f00000000;
	or.pred  	%p3, %p1, %p2;
	@%p3 bra 	$L__BB0_13;
	mul.lo.s32 	%r4, %r28, %r3;
	and.b32  	%r5, %r28, 15;
	setp.lt.u32 	%p4, %r28, 16;
	mov.f32 	%f145, 0f00000000;
	mov.b32 	%r41, 0;
	@%p4 bra 	$L__BB0_4;
	and.b32  	%r41, %r28, 2147483632;
	neg.s32 	%r39, %r41;
	add.s64 	%rd3, %rd2, 32;
	add.s64 	%rd4, %rd1, 32;
	mov.f32 	%f145, 0f00000000;
	mov.u32 	%r38, %r4;
$L__BB0_3:
	.pragma "nounroll";
	mul.wide.s32 	%rd8, %r38, 4;
	add.s64 	%rd9, %rd3, %rd8;
	add.s64 	%rd10, %rd4, %rd8;
	ld.global.f32 	%f18, [%rd9+-32];
	ld.global.f32 	%f19, [%rd10+-32];
	sub.f32 	%f20, %f18, %f19;
	fma.rn.f32 	%f21, %f20, %f20, %f145;
	ld.global.f32 	%f22, [%rd9+-28];
	ld.global.f32 	%f23, [%rd10+-28];
	sub.f32 	%f24, %f22, %f23;
	fma.rn.f32 	%f25, %f24, %f24, %f21;
	ld.global.f32 	%f26, [%rd9+-24];
	ld.global.f32 	%f27, [%rd10+-24];
	sub.f32 	%f28, %f26, %f27;
	fma.rn.f32 	%f29, %f28, %f28, %f25;
	ld.global.f32 	%f30, [%rd9+-20];
	ld.global.f32 	%f31, [%rd10+-20];
	sub.f32 	%f32, %f30, %f31;
	fma.rn.f32 	%f33, %f32, %f32, %f29;
	ld.global.f32 	%f34, [%rd9+-16];
	ld.global.f32 	%f35, [%rd10+-16];
	sub.f32 	%f36, %f34, %f35;
	fma.rn.f32 	%f37, %f36, %f36, %f33;
	ld.global.f32 	%f38, [%rd9+-12];
	ld.global.f32 	%f39, [%rd10+-12];
	sub.f32 	%f40, %f38, %f39;
	fma.rn.f32 	%f41, %f40, %f40, %f37;
	ld.global.f32 	%f42, [%rd9+-8];
	ld.global.f32 	%f43, [%rd10+-8];
	sub.f32 	%f44, %f42, %f43;
	fma.rn.f32 	%f45, %f44, %f44, %f41;
	ld.global.f32 	%f46, [%rd9+-4];
	ld.global.f32 	%f47, [%rd10+-4];
	sub.f32 	%f48, %f46, %f47;
	fma.rn.f32 	%f49, %f48, %f48, %f45;
	ld.global.f32 	%f50, [%rd9];
	ld.global.f32 	%f51, [%rd10];
	sub.f32 	%f52, %f50, %f51;
	fma.rn.f32 	%f53, %f52, %f52, %f49;
	ld.global.f32 	%f54, [%rd9+4];
	ld.global.f32 	%f55, [%rd10+4];
	sub.f32 	%f56, %f54, %f55;
	fma.rn.f32 	%f57, %f56, %f56, %f53;
	ld.global.f32 	%f58, [%rd9+8];
	ld.global.f32 	%f59, [%rd10+8];
	sub.f32 	%f60, %f58, %f59;
	fma.rn.f32 	%f61, %f60, %f60, %f57;
	ld.global.f32 	%f62, [%rd9+12];
	ld.global.f32 	%f63, [%rd10+12];
	sub.f32 	%f64, %f62, %f63;
	fma.rn.f32 	%f65, %f64, %f64, %f61;
	ld.global.f32 	%f66, [%rd9+16];
	ld.global.f32 	%f67, [%rd10+16];
	sub.f32 	%f68, %f66, %f67;
	fma.rn.f32 	%f69, %f68, %f68, %f65;
	ld.global.f32 	%f70, [%rd9+20];
	ld.global.f32 	%f71, [%rd10+20];
	sub.f32 	%f72, %f70, %f71;
	fma.rn.f32 	%f73, %f72, %f72, %f69;
	ld.global.f32 	%f74, [%rd9+24];
	ld.global.f32 	%f75, [%rd10+24];
	sub.f32 	%f76, %f74, %f75;
	fma.rn.f32 	%f77, %f76, %f76, %f73;
	ld.global.f32 	%f78, [%rd9+28];
	ld.global.f32 	%f79, [%rd10+28];
	sub.f32 	%f80, %f78, %f79;
	fma.rn.f32 	%f145, %f80, %f80, %f77;
	add.s32 	%r39, %r39, 16;
	add.s32 	%r38, %r38, 16;
	setp.ne.s32 	%p5, %r39, 0;
	@%p5 bra 	$L__BB0_3;
$L__BB0_4:
	setp.eq.s32 	%p6, %r5, 0;
	@%p6 bra 	$L__BB0_13;
	and.b32  	%r13, %r28, 7;
	setp.lt.u32 	%p7, %r5, 8;
	@%p7 bra 	$L__BB0_7;
	add.s32 	%r32, %r41, %r4;
	mul.wide.s32 	%rd11, %r32, 4;
	add.s64 	%rd12, %rd2, %rd11;
	ld.global.f32 	%f82, [%rd12];
	add.s64 	%rd13, %rd1, %rd11;
	ld.global.f32 	%f83, [%rd13];
	sub.f32 	%f84, %f82, %f83;
	fma.rn.f32 	%f85, %f84, %f84, %f145;
	ld.global.f32 	%f86, [%rd12+4];
	ld.global.f32 	%f87, [%rd13+4];
	sub.f32 	%f88, %f86, %f87;
	fma.rn.f32 	%f89, %f88, %f88, %f85;
	ld.global.f32 	%f90, [%rd12+8];
	ld.global.f32 	%f91, [%rd13+8];
	sub.f32 	%f92, %f90, %f91;
	fma.rn.f32 	%f93, %f92, %f92, %f89;
	ld.global.f32 	%f94, [%rd12+12];
	ld.global.f32 	%f95, [%rd13+12];
	sub.f32 	%f96, %f94, %f95;
	fma.rn.f32 	%f97, %f96, %f96, %f93;
	ld.global.f32 	%f98, [%rd12+16];
	ld.global.f32 	%f99, [%rd13+16];
	sub.f32 	%f100, %f98, %f99;
	fma.rn.f32 	%f101, %f100, %f100, %f97;
	ld.global.f32 	%f102, [%rd12+20];
	ld.global.f32 	%f103, [%rd13+20];
	sub.f32 	%f104, %f102, %f103;
	fma.rn.f32 	%f105, %f104, %f104, %f101;
	ld.global.f32 	%f106, [%rd12+24];
	ld.global.f32 	%f107, [%rd13+24];
	sub.f32 	%f108, %f106, %f107;
	fma.rn.f32 	%f109, %f108, %f108, %f105;
	ld.global.f32 	%f110, [%rd12+28];
	ld.global.f32 	%f111, [%rd13+28];
	sub.f32 	%f112, %f110, %f111;
	fma.rn.f32 	%f145, %f112, %f112, %f109;
	add.s32 	%r41, %r41, 8;
$L__BB0_7:
	setp.eq.s32 	%p8, %r13, 0;
	@%p8 bra 	$L__BB0_13;
	and.b32  	%r16, %r28, 3;
	setp.lt.u32 	%p9, %r13, 4;
	@%p9 bra 	$L__BB0_10;
	add.s32 	%r33, %r41, %r4;
	mul.wide.s32 	%rd14, %r33, 4;
	add.s64 	%rd15, %rd2, %rd14;
	ld.global.f32 	%f114, [%rd15];
	add.s64 	%rd16, %rd1, %rd14;
	ld.global.f32 	%f115, [%rd16];
	sub.f32 	%f116, %f114, %f115;
	fma.rn.f32 	%f117, %f116, %f116, %f145;
	ld.global.f32 	%f118, [%rd15+4];
	ld.global.f32 	%f119, [%rd16+4];
	sub.f32 	%f120, %f118, %f119;
	fma.rn.f32 	%f121, %f120, %f120, %f117;
	ld.global.f32 	%f122, [%rd15+8];
	ld.global.f32 	%f123, [%rd16+8];
	sub.f32 	%f124, %f122, %f123;
	fma.rn.f32 	%f125, %f124, %f124, %f121;
	ld.global.f32 	%f126, [%rd15+12];
	ld.global.f32 	%f127, [%rd16+12];
	sub.f32 	%f128, %f126, %f127;
	fma.rn.f32 	%f145, %f128, %f128, %f125;
	add.s32 	%r41, %r41, 4;
$L__BB0_10:
	setp.eq.s32 	%p10, %r16, 0;
	@%p10 bra 	$L__BB0_13;
	add.s32 	%r44, %r41, %r4;
	neg.s32 	%r43, %r16;
$L__BB0_12:
	.pragma "nounroll";
	mul.wide.s32 	%rd17, %r44, 4;
	add.s64 	%rd18, %rd1, %rd17;
	add.s64 	%rd19, %rd2, %rd17;
	ld.global.f32 	%f129, [%rd19];
	ld.global.f32 	%f130, [%rd18];
	sub.f32 	%f131, %f129, %f130;
	fma.rn.f32 	%f145, %f131, %f131, %f145;
	add.s32 	%r44, %r44, 1;
	add.s32 	%r43, %r43, 1;
	setp.ne.s32 	%p11, %r43, 0;
	@%p11 bra 	$L__BB0_12;
$L__BB0_13:
	shl.b32 	%r34, %r1, 2;
	mov.u32 	%r35, shared_data;
	add.s32 	%r25, %r35, %r34;
	st.shared.f32 	[%r25], %f145;
	bar.sync 	0;
	setp.lt.u32 	%p12, %r45, 2;
	@%p12 bra 	$L__BB0_17;
$L__BB0_14:
	shr.u32 	%r27, %r45, 1;
	setp.ge.u32 	%p13, %r1, %r27;
	@%p13 bra 	$L__BB0_16;
	shl.b32 	%r36, %r27, 2;
	add.s32 	%r37, %r25, %r36;
	ld.shared.f32 	%f132, [%r37];
	ld.shared.f32 	%f133, [%r25];
	add.f32 	%f134, %f132, %f133;
	st.shared.f32 	[%r25], %f134;
$L__BB0_16:
	bar.sync 	0;
	setp.gt.u32 	%p14, %r45, 3;
	mov.u32 	%r45, %r27;
	@%p14 bra 	$L__BB0_14;
$L__BB0_17:
	setp.ne.s32 	%p15, %r1, 0;
	@%p15 bra 	$L__BB0_19;
	ld.shared.f32 	%f135, [shared_data];
	cvta.to.global.u64 	%rd20, %rd5;
	atom.global.add.f32 	%f136, [%rd20], %f135;
$L__BB0_19:
	ret;

}


// ===== COMPILED SASS (sm_100) =====

	.target	sm_100

	.elftype	@"ET_EXEC"


//--------------------- .note.nv.tkinfo           --------------------------
	.section	.note.nv.tkinfo,"",@"SHT_NOTE"
	.sectionflags	@"SHF_NOTE_NV_TKINFO"
	.tkinfo
        /*0018*/ 	.word	0x00000002
        /*0030*/ 	.string	""
        /*0030*/ 	.string	"ptxas"
        /*0030*/ 	.string	"Cuda compilation tools, release 13.0, V13.0.88"
        /*0030*/ 	.string	"Build cuda_13.0.r13.0/compiler.36424714_0"
        /*0030*/ 	.string	"-arch sm_100 -m 64 "



//--------------------- .note.nv.cuinfo           --------------------------
	.section	.note.nv.cuinfo,"",@"SHT_NOTE"
	.sectionflags	@"SHF_NOTE_NV_CUINFO"
        /*0018*/ 	.short	0x0002
        /*001a*/ 	.short	0x0064
        /*001c*/ 	.short	0x0082
	.zero		2


//--------------------- .nv.info                  --------------------------
	.section	.nv.info,"",@"SHT_CUDA_INFO"
	.align	4


	//----- nvinfo : EIATTR_REGCOUNT
	.align		4
        /*0000*/ 	.byte	0x04, 0x2f
        /*0002*/ 	.short	(.L_1 - .L_0)
	.align		4
.L_0:
        /*0004*/ 	.word	index@(_Z23cuda_euclidean_distancePfS_S_ii)
        /*0008*/ 	.word	0x0000001f


	//----- nvinfo : EIATTR_FRAME_SIZE
	.align		4
.L_1:
        /*000c*/ 	.byte	0x04, 0x11
        /*000e*/ 	.short	(.L_3 - .L_2)
	.align		4
.L_2:
        /*0010*/ 	.word	index@(_Z23cuda_euclidean_distancePfS_S_ii)
        /*0014*/ 	.word	0x00000000


	//----- nvinfo : EIATTR_MIN_STACK_SIZE
	.align		4
.L_3:
        /*0018*/ 	.byte	0x04, 0x12
        /*001a*/ 	.short	(.L_5 - .L_4)
	.align		4
.L_4:
        /*001c*/ 	.word	index@(_Z23cuda_euclidean_distancePfS_S_ii)
        /*0020*/ 	.word	0x00000000
.L_5:


//--------------------- .nv.compat                --------------------------
	.section	.nv.compat,"",@"SHT_CUDA_COMPAT_INFO"
	.align	4
        /*0000*/ 	.byte	0x02, 0x09, 0x00, 0x00, 0x02, 0x02, 0x01, 0x00, 0x02, 0x05, 0x05, 0x00, 0x03, 0x07, 0x01, 0x01
        /*0010*/ 	.byte	0x02, 0x03, 0x00, 0x00, 0x02, 0x06, 0x01, 0x00, 0x04, 0x0b, 0x08, 0x00, 0x09, 0x00, 0x00, 0x00
        /*0020*/ 	.byte	0x00, 0x00, 0x00, 0x00


//--------------------- .nv.info._Z23cuda_euclidean_distancePfS_S_ii --------------------------
	.section	.nv.info._Z23cuda_euclidean_distancePfS_S_ii,"",@"SHT_CUDA_INFO"
	.sectionflags	@""
	.align	4


	//----- nvinfo : EIATTR_CUDA_API_VERSION
	.align		4
        /*0000*/ 	.byte	0x04, 0x37
        /*0002*/ 	.short	(.L_7 - .L_6)
.L_6:
        /*0004*/ 	.word	0x00000082


	//----- nvinfo : EIATTR_KPARAM_INFO
	.align		4
.L_7:
        /*0008*/ 	.byte	0x04, 0x17
        /*000a*/ 	.short	(.L_9 - .L_8)
.L_8:
        /*000c*/ 	.word	0x00000000
        /*0010*/ 	.short	0x0004
        /*0012*/ 	.short	0x001c
        /*0014*/ 	.byte	0x00, 0xf0, 0x11, 0x00


	//----- nvinfo : EIATTR_KPARAM_INFO
	.align		4
.L_9:
        /*0018*/ 	.byte	0x04, 0x17
        /*001a*/ 	.short	(.L_11 - .L_10)
.L_10:
        /*001c*/ 	.word	0x00000000
        /*0020*/ 	.short	0x0003
        /*0022*/ 	.short	0x0018
        /*0024*/ 	.byte	0x00, 0xf0, 0x11, 0x00


	//----- nvinfo : EIATTR_KPARAM_INFO
	.align		4
.L_11:
        /*0028*/ 	.byte	0x04, 0x17
        /*002a*/ 	.short	(.L_13 - .L_12)
.L_12:
        /*002c*/ 	.word	0x00000000
        /*0030*/ 	.short	0x0002
        /*0032*/ 	.short	0x0010
        /*0034*/ 	.byte	0x00, 0xf5, 0x21, 0x00


	//----- nvinfo : EIATTR_KPARAM_INFO
	.align		4
.L_13:
        /*0038*/ 	.byte	0x04, 0x17
        /*003a*/ 	.short	(.L_15 - .L_14)
.L_14:
        /*003c*/ 	.word	0x00000000
        /*0040*/ 	.short	0x0001
        /*0042*/ 	.short	0x0008
        /*0044*/ 	.byte	0x00, 0xf5, 0x21, 0x00


	//----- nvinfo : EIATTR_KPARAM_INFO
	.align		4
.L_15:
        /*0048*/ 	.byte	0x04, 0x17
        /*004a*/ 	.short	(.L_17 - .L_16)
.L_16:
        /*004c*/ 	.word	0x00000000
        /*0050*/ 	.short	0x0000
        /*0052*/ 	.short	0x0000
        /*0054*/ 	.byte	0x00, 0xf5, 0x21, 0x00


	//----- nvinfo : EIATTR_SPARSE_MMA_MASK
	.align		4
.L_17:
        /*0058*/ 	.byte	0x03, 0x50
        /*005a*/ 	.short	0x0000


	//----- nvinfo : EIATTR_MAXREG_COUNT
	.align		4
        /*005c*/ 	.byte	0x03, 0x1b
        /*005e*/ 	.short	0x00ff


	//----- nvinfo : EIATTR_NUM_BARRIERS
	.align		4
        /*0060*/ 	.byte	0x02, 0x4c
        /*0062*/ 	.byte	0x01
	.zero		1


	//----- nvinfo : EIATTR_MERCURY_ISA_VERSION
	.align		4
        /*0064*/ 	.byte	0x03, 0x5f
        /*0066*/ 	.short	0x0101


	//----- nvinfo : EIATTR_VRC_CTA_INIT_COUNT
	.align		4
        /*0068*/ 	.byte	0x02, 0x4a
	.zero		1
	.zero		1


	//----- nvinfo : EIATTR_EXIT_INSTR_OFFSETS
	.align		4
        /*006c*/ 	.byte	0x04, 0x1c
        /*006e*/ 	.short	(.L_19 - .L_18)


	//   ....[0]....
.L_18:
        /*0070*/ 	.word	0x00000cf0


	//   ....[1]....
        /*0074*/ 	.word	0x00000d60


	//----- nvinfo : EIATTR_CRS_STACK_SIZE
	.align		4
.L_19:
        /*0078*/ 	.byte	0x04, 0x1e
        /*007a*/ 	.short	(.L_21 - .L_20)
.L_20:
        /*007c*/ 	.word	0x00000000


	//----- nvinfo : EIATTR_CBANK_PARAM_SIZE
	.align		4
.L_21:
        /*0080*/ 	.byte	0x03, 0x19
        /*0082*/ 	.short	0x0020


	//----- nvinfo : EIATTR_PARAM_CBANK
	.align		4
        /*0084*/ 	.byte	0x04, 0x0a
        /*0086*/ 	.short	(.L_23 - .L_22)
	.align		4
.L_22:
        /*0088*/ 	.word	index@(.nv.constant0._Z23cuda_euclidean_distancePfS_S_ii)
        /*008c*/ 	.short	0x0380
        /*008e*/ 	.short	0x0020


	//----- nvinfo : EIATTR_SW_WAR
	.align		4
.L_23:
        /*0090*/ 	.byte	0x04, 0x36
        /*0092*/ 	.short	(.L_25 - .L_24)
.L_24:
        /*0094*/ 	.word	0x00000008
.L_25:


//--------------------- .nv.callgraph             --------------------------
	.section	.nv.callgraph,"",@"SHT_CUDA_CALLGRAPH"
	.align	4
	.sectionentsize	8
	.align		4
        /*0000*/ 	.word	0x00000000
	.align		4
        /*0004*/ 	.word	0xffffffff
	.align		4
        /*0008*/ 	.word	0x00000000
	.align		4
        /*000c*/ 	.word	0xfffffffe
	.align		4
        /*0010*/ 	.word	0x00000000
	.align		4
        /*0014*/ 	.word	0xfffffffd
	.align		4
        /*0018*/ 	.word	0x00000000
	.align		4
        /*001c*/ 	.word	0xfffffffc


//--------------------- .text._Z23cuda_euclidean_distancePfS_S_ii --------------------------
	.section	.text._Z23cuda_euclidean_distancePfS_S_ii,"ax",@progbits
	.align	128
        .global         _Z23cuda_euclidean_distancePfS_S_ii
        .type           _Z23cuda_euclidean_distancePfS_S_ii,@function
        .size           _Z23cuda_euclidean_distancePfS_S_ii,(.L_x_10 - _Z23cuda_euclidean_distancePfS_S_ii)
        .other          _Z23cuda_euclidean_distancePfS_S_ii,@"STO_CUDA_ENTRY STV_DEFAULT"
_Z23cuda_euclidean_distancePfS_S_ii:
.text._Z23cuda_euclidean_distancePfS_S_ii:
[----:B------:R-:W-:Y:S01]  /*0000*/  LDC R1, c[0x0][0x37c] ;  /* 0x0000df00ff017b82 */ /* 0x000fe20000000800 */
[----:B------:R-:W0:Y:S07]  /*0010*/  S2R R0, SR_TID.X ;  /* 0x0000000000007919 */ /* 0x000e2e0000002100 */
[----:B------:R-:W0:Y:S01]  /*0020*/  S2UR UR4, SR_CTAID.X ;  /* 0x00000000000479c3 */ /* 0x000e220000002500 */
[----:B------:R-:W1:Y:S01]  /*0030*/  LDCU.64 UR12, c[0x0][0x358] ;  /* 0x00006b00ff0c77ac */ /* 0x000e620008000a00 */
[----:B------:R-:W-:Y:S01]  /*0040*/  BSSY.RECONVERGENT B0, `(.L_x_0) ;  /* 0x00000b6000007945 */ /* 0x000fe20003800200 */
[----:B------:R-:W-:-:S05]  /*0050*/  HFMA2 R10, -RZ, RZ, 0, 0 ;  /* 0x00000000ff0a7431 */ /* 0x000fca00000001ff */
[----:B------:R-:W0:Y:S08]  /*0060*/  LDC R9, c[0x0][0x360] ;  /* 0x0000d800ff097b82 */ /* 0x000e300000000800 */
[----:B------:R-:W2:Y:S01]  /*0070*/  LDC.64 R2, c[0x0][0x398] ;  /* 0x0000e600ff027b82 */ /* 0x000ea20000000a00 */
[----:B0-----:R-:W-:Y:S01]  /*0080*/  IMAD R4, R9, UR4, R0 ;  /* 0x0000000409047c24 */ /* 0x001fe2000f8e0200 */
[----:B--2---:R-:W-:-:S04]  /*0090*/  ISETP.GE.AND P0, PT, R3, 0x1, PT ;  /* 0x000000010300780c */ /* 0x004fc80003f06270 */
[----:B------:R-:W-:-:S13]  /*00a0*/  ISETP.GE.OR P0, PT, R4, R2, !P0 ;  /* 0x000000020400720c */ /* 0x000fda0004706670 */
[----:B-1----:R-:W-:Y:S05]  /*00b0*/  @P0 BRA `(.L_x_1) ;  /* 0x0000000800b80947 */ /* 0x002fea0003800000 */
[C---:B------:R-:W-:Y:S01]  /*00c0*/  ISETP.GE.U32.AND P1, PT, R3.reuse, 0x10, PT ;  /* 0x000000100300780c */ /* 0x040fe20003f26070 */
[----:B------:R-:W-:Y:S01]  /*00d0*/  IMAD R2, R4, R3, RZ ;  /* 0x0000000304027224 */ /* 0x000fe200078e02ff */
[----:B------:R-:W-:Y:S02]  /*00e0*/  LOP3.LUT R20, R3, 0xf, RZ, 0xc0, !PT ;  /* 0x0000000f03147812 */ /* 0x000fe400078ec0ff */
[----:B------:R-:W-:Y:S02]  /*00f0*/  CS2R R10, SRZ ;  /* 0x00000000000a7805 */ /* 0x000fe4000001ff00 */
[----:B------:R-:W-:-:S07]  /*0100*/  ISETP.NE.AND P0, PT, R20, RZ, PT ;  /* 0x000000ff1400720c */ /* 0x000fce0003f05270 */
[----:B------:R-:W-:Y:S06]  /*0110*/  @!P1 BRA `(.L_x_2) ;  /* 0x00000004004c9947 */ /* 0x000fec0003800000 */
[----:B------:R-:W0:Y:S01]  /*0120*/  LDCU.128 UR8, c[0x0][0x380] ;  /* 0x00007000ff0877ac */ /* 0x000e220008000c00 */
[----:B------:R-:W-:Y:S02]  /*0130*/  LOP3.LUT R11, R3, 0x7ffffff0, RZ, 0xc0, !PT ;  /* 0x7ffffff0030b7812 */ /* 0x000fe400078ec0ff */
[----:B------:R-:W-:Y:S02]  /*0140*/  MOV R10, RZ ;  /* 0x000000ff000a7202 */ /* 0x000fe40000000f00 */
[----:B------:R-:W-:Y:S02]  /*0150*/  MOV R8, R2 ;  /* 0x0000000200087202 */ /* 0x000fe40000000f00 */
[----:B------:R-:W-:Y:S01]  /*0160*/  IADD3 R22, PT, PT, -R11, RZ, RZ ;  /* 0x000000ff0b167210 */ /* 0x000fe20007ffe1ff */
[----:B0-----:R-:W-:Y:S02]  /*0170*/  UIADD3 UR6, UP0, UPT, UR8, 0x20, URZ ;  /* 0x0000002008067890 */ /* 0x001fe4000ff1e0ff */
[----:B------:R-:W-:-:S02]  /*0180*/  UIADD3 UR4, UP1, UPT, UR10, 0x20, URZ ;  /* 0x000000200a047890 */ /* 0x000fc4000ff3e0ff */
[----:B------:R-:W-:Y:S02]  /*0190*/  UIADD3.X UR7, UPT, UPT, URZ, UR9, URZ, UP0, !UPT ;  /* 0x00000009ff077290 */ /* 0x000fe400087fe4ff */
[----:B------:R-:W-:-:S12]  /*01a0*/  UIADD3.X UR5, UPT, UPT, URZ, UR11, URZ, UP1, !UPT ;  /* 0x0000000bff057290 */ /* 0x000fd80008ffe4ff */
.L_x_3:
[----:B------:R-:W-:Y:S02]  /*01b0*/  MOV R6, UR6 ;  /* 0x0000000600067c02 */ /* 0x000fe40008000f00 */
[----:B------:R-:W-:Y:S02]  /*01c0*/  MOV R7, UR7 ;  /* 0x0000000700077c02 */ /* 0x000fe40008000f00 */
[----:B------:R-:W-:Y:S02]  /*01d0*/  MOV R4, UR4 ;  /* 0x0000000400047c02 */ /* 0x000fe40008000f00 */
[----:B------:R-:W-:Y:S01]  /*01e0*/  MOV R5, UR5 ;  /* 0x0000000500057c02 */ /* 0x000fe20008000f00 */
[----:B------:R-:W-:-:S04]  /*01f0*/  IMAD.WIDE R6, R8, 0x4, R6 ;  /* 0x0000000408067825 */ /* 0x000fc800078e0206 */
[----:B------:R-:W-:Y:S01]  /*0200*/  IMAD.WIDE R4, R8, 0x4, R4 ;  /* 0x0000000408047825 */ /* 0x000fe200078e0204 */
[----:B------:R-:W2:Y:S04]  /*0210*/  LDG.E R13, desc[UR12][R6.64+-0x20] ;  /* 0xffffe00c060d7981 */ /* 0x000ea8000c1e1900 */
[----:B------:R-:W2:Y:S04]  /*0220*/  LDG.E R14, desc[UR12][R4.64+-0x20] ;  /* 0xffffe00c040e7981 */ /* 0x000ea8000c1e1900 */
[----:B------:R-:W3:Y:S04]  /*0230*/  LDG.E R26, desc[UR12][R6.64+-0x1c] ;  /* 0xffffe40c061a7981 */ /* 0x000ee8000c1e1900 */
[----:B------:R-:W3:Y:S04]  /*0240*/  LDG.E R27, desc[UR12][R4.64+-0x1c] ;  /* 0xffffe40c041b7981 */ /* 0x000ee8000c1e1900 */
[----:B------:R-:W4:Y:S04]  /*0250*/  LDG.E R12, desc[UR12][R6.64+-0x18] ;  /* 0xffffe80c060c7981 */ /* 0x000f28000c1e1900 */
[----:B------:R-:W4:Y:S04]  /*0260*/  LDG.E R15, desc[UR12][R4.64+-0x18] ;  /* 0xffffe80c040f7981 */ /* 0x000f28000c1e1900 */
[----:B------:R-:W5:Y:S04]  /*0270*/  LDG.E R16, desc[UR12][R6.64+-0x14] ;  /* 0xffffec0c06107981 */ /* 0x000f68000c1e1900 */
[----:B------:R-:W5:Y:S04]  /*0280*/  LDG.E R19, desc[UR12][R4.64+-0x14] ;  /* 0xffffec0c04137981 */ /* 0x000f68000c1e1900 */
[----:B------:R-:W5:Y:S04]  /*0290*/  LDG.E R21, desc[UR12][R6.64+-0x10] ;  /* 0xfffff00c06157981 */ /* 0x000f68000c1e1900 */
[----:B------:R-:W5:Y:S04]  /*02a0*/  LDG.E R18, desc[UR12][R4.64+-0x10] ;  /* 0xfffff00c04127981 */ /* 0x000f68000c1e1900 */
[----:B------:R-:W5:Y:S04]  /*02b0*/  LDG.E R23, desc[UR12][R6.64+-0xc] ;  /* 0xfffff40c06177981 */ /* 0x000f68000c1e1900 */
[----:B------:R-:W5:Y:S04]  /*02c0*/  LDG.E R24, desc[UR12][R4.64+-0xc] ;  /* 0xfffff40c04187981 */ /* 0x000f68000c1e1900 */
[----:B------:R-:W5:Y:S04]  /*02d0*/  LDG.E R17, desc[UR12][R4.64+-0x8] ;  /* 0xfffff80c04117981 */ /* 0x000f68000c1e1900 */
[----:B------:R-:W5:Y:S01]  /*02e0*/  LDG.E R28, desc[UR12][R4.64+0x1c] ;  /* 0x00001c0c041c7981 */ /* 0x000f62000c1e1900 */
[----:B--2---:R-:W-:-:S03]  /*02f0*/  FADD R13, R13, -R14 ;  /* 0x8000000e0d0d7221 */ /* 0x004fc60000000000 */
[----:B------:R-:W2:Y:S01]  /*0300*/  LDG.E R14, desc[UR12][R6.64+-0x8] ;  /* 0xfffff80c060e7981 */ /* 0x000ea2000c1e1900 */
[----:B------:R-:W-:-:S03]  /*0310*/  FFMA R25, R13, R13, R10 ;  /* 0x0000000d0d197223 */ /* 0x000fc6000000000a */
[----:B------:R-:W2:Y:S04]  /*0320*/  LDG.E R10, desc[UR12][R6.64+-0x4] ;  /* 0xfffffc0c060a7981 */ /* 0x000ea8000c1e1900 */
[----:B------:R-:W2:Y:S01]  /*0330*/  LDG.E R13, desc[UR12][R4.64+-0x4] ;  /* 0xfffffc0c040d7981 */ /* 0x000ea2000c1e1900 */
[----:B---3--:R-:W-:-:S03]  /*0340*/  FADD R26, R26, -R27 ;  /* 0x8000001b1a1a7221 */ /* 0x008fc60000000000 */
[----:B------:R-:W3:Y:S01]  /*0350*/  LDG.E R27, desc[UR12][R6.64+0x1c] ;  /* 0x00001c0c061b7981 */ /* 0x000ee2000c1e1900 */
[----:B------:R-:W-:Y:S01]  /*0360*/  FFMA R25, R26, R26, R25 ;  /* 0x0000001a1a197223 */ /* 0x000fe20000000019 */
[----:B----4-:R-:W-:Y:S02]  /*0370*/  FADD R26, R12, -R15 ;  /* 0x8000000f0c1a7221 */ /* 0x010fe40000000000 */
[----:B------:R-:W4:Y:S04]  /*0380*/  LDG.E R12, desc[UR12][R6.64] ;  /* 0x0000000c060c7981 */ /* 0x000f28000c1e1900 */
[----:B------:R-:W4:Y:S01]  /*0390*/  LDG.E R15, desc[UR12][R4.64] ;  /* 0x0000000c040f7981 */ /* 0x000f22000c1e1900 */
[----:B------:R-:W-:Y:S01]  /*03a0*/  FFMA R25, R26, R26, R25 ;  /* 0x0000001a1a197223 */ /* 0x000fe20000000019 */
[----:B-----5:R-:W-:-:S02]  /*03b0*/  FADD R16, R16, -R19 ;  /* 0x8000001310107221 */ /* 0x020fc40000000000 */
[----:B------:R-:W5:Y:S02]  /*03c0*/  LDG.E R19, desc[UR12][R4.64+0x4] ;  /* 0x0000040c04137981 */ /* 0x000f64000c1e1900 */
[----:B------:R-:W-:Y:S02]  /*03d0*/  FFMA R25, R16, R16, R25 ;  /* 0x0000001010197223 */ /* 0x000fe40000000019 */
[----:B------:R-:W5:Y:S01]  /*03e0*/  LDG.E R16, desc[UR12][R6.64+0x4] ;  /* 0x0000040c06107981 */ /* 0x000f62000c1e1900 */
[----:B------:R-:W-:-:S03]  /*03f0*/  FADD R18, R21, -R18 ;  /* 0x8000001215127221 */ /* 0x000fc60000000000 */
[----:B------:R-:W3:Y:S01]  /*0400*/  LDG.E R21, desc[UR12][R6.64+0x8] ;  /* 0x0000080c06157981 */ /* 0x000ee2000c1e1900 */
[----:B------:R-:W-:-:S03]  /*0410*/  FFMA R25, R18, R18, R25 ;  /* 0x0000001212197223 */ /* 0x000fc60000000019 */
[----:B------:R-:W3:Y:S01]  /*0420*/  LDG.E R18, desc[UR12][R4.64+0x8] ;  /* 0x0000080c04127981 */ /* 0x000ee2000c1e1900 */
[----:B------:R-:W-:-:S03]  /*0430*/  FADD R24, R23, -R24 ;  /* 0x8000001817187221 */ /* 0x000fc60000000000 */
[----:B------:R-:W3:Y:S01]  /*0440*/  LDG.E R26, desc[UR12][R6.64+0x14] ;  /* 0x0000140c061a7981 */ /* 0x000ee2000c1e1900 */
[----:B------:R-:W-:Y:S01]  /*0450*/  FFMA R25, R24, R24, R25 ;  /* 0x0000001818197223 */ /* 0x000fe20000000019 */
[----:B--2---:R-:W-:Y:S02]  /*0460*/  FADD R24, R14, -R17 ;  /* 0x800000110e187221 */ /* 0x004fe40000000000 */
[----:B------:R-:W2:Y:S04]  /*0470*/  LDG.E R17, desc[UR12][R6.64+0xc] ;  /* 0x00000c0c06117981 */ /* 0x000ea8000c1e1900 */
[----:B------:R-:W2:Y:S01]  /*0480*/  LDG.E R14, desc[UR12][R4.64+0xc] ;  /* 0x00000c0c040e7981 */ /* 0x000ea2000c1e1900 */
[----:B------:R-:W-:Y:S01]  /*0490*/  FFMA R24, R24, R24, R25 ;  /* 0x0000001818187223 */ /* 0x000fe20000000019 */
[----:B------:R-:W-:-:S02]  /*04a0*/  FADD R23, R10, -R13 ;  /* 0x8000000d0a177221 */ /* 0x000fc40000000000 */
[----:B------:R-:W2:Y:S04]  /*04b0*/  LDG.E R10, desc[UR12][R6.64+0x10] ;  /* 0x0000100c060a7981 */ /* 0x000ea8000c1e1900 */
[----:B------:R-:W2:Y:S01]  /*04c0*/  LDG.E R13, desc[UR12][R4.64+0x10] ;  /* 0x0000100c040d7981 */ /* 0x000ea2000c1e1900 */
[----:B------:R-:W-:-:S03]  /*04d0*/  FFMA R24, R23, R23, R24 ;  /* 0x0000001717187223 */ /* 0x000fc60000000018 */
[----:B------:R-:W2:Y:S01]  /*04e0*/  LDG.E R23, desc[UR12][R4.64+0x14] ;  /* 0x0000140c04177981 */ /* 0x000ea2000c1e1900 */
[----:B----4-:R-:W-:-:S03]  /*04f0*/  FADD R15, R12, -R15 ;  /* 0x8000000f0c0f7221 */ /* 0x010fc60000000000 */
[----:B------:R-:W4:Y:S04]  /*0500*/  LDG.E R25, desc[UR12][R6.64+0x18] ;  /* 0x0000180c06197981 */ /* 0x000f28000c1e1900 */
[----:B------:R-:W4:Y:S01]  /*0510*/  LDG.E R12, desc[UR12][R4.64+0x18] ;  /* 0x0000180c040c7981 */ /* 0x000f22000c1e1900 */
[----:B------:R-:W-:Y:S01]  /*0520*/  FFMA R24, R15, R15, R24 ;  /* 0x0000000f0f187223 */ /* 0x000fe20000000018 */
[----:B-----5:R-:W-:-:S04]  /*0530*/  FADD R19, R16, -R19 ;  /* 0x8000001310137221 */ /* 0x020fc80000000000 */
[----:B------:R-:W-:Y:S01]  /*0540*/  FFMA R24, R19, R19, R24 ;  /* 0x0000001313187223 */ /* 0x000fe20000000018 */
[----:B---3--:R-:W-:Y:S01]  /*0550*/  FADD R21, R21, -R18 ;  /* 0x8000001215157221 */ /* 0x008fe20000000000 */
[----:B------:R-:W-:-:S03]  /*0560*/  IADD3 R22, PT, PT, R22, 0x10, RZ ;  /* 0x0000001016167810 */ /* 0x000fc60007ffe0ff */
[----:B------:R-:W-:Y:S01]  /*0570*/  FFMA R24, R21, R21, R24 ;  /* 0x0000001515187223 */ /* 0x000fe20000000018 */
[----:B------:R-:W-:Y:S01]  /*0580*/  ISETP.NE.AND P1, PT, R22, RZ, PT ;  /* 0x000000ff1600720c */ /* 0x000fe20003f25270 */
[----:B------:R-:W-:Y:S01]  /*0590*/  FADD R27, R27, -R28 ;  /* 0x8000001c1b1b7221 */ /* 0x000fe20000000000 */
[----:B------:R-:W-:Y:S01]  /*05a0*/  IADD3 R8, PT, PT, R8, 0x10, RZ ;  /* 0x0000001008087810 */ /* 0x000fe20007ffe0ff */
[----:B--2---:R-:W-:-:S04]  /*05b0*/  FADD R17, R17, -R14 ;  /* 0x8000000e11117221 */ /* 0x004fc80000000000 */
[----:B------:R-:W-:Y:S01]  /*05c0*/  FFMA R24, R17, R17, R24 ;  /* 0x0000001111187223 */ /* 0x000fe20000000018 */
[----:B------:R-:W-:-:S04]  /*05d0*/  FADD R13, R10, -R13 ;  /* 0x8000000d0a0d7221 */ /* 0x000fc80000000000 */
[----:B------:R-:W-:Y:S01]  /*05e0*/  FFMA R24, R13, R13, R24 ;  /* 0x0000000d0d187223 */ /* 0x000fe20000000018 */
[----:B------:R-:W-:-:S04]  /*05f0*/  FADD R23, R26, -R23 ;  /* 0x800000171a177221 */ /* 0x000fc80000000000 */
[----:B------:R-:W-:Y:S01]  /*0600*/  FFMA R24, R23, R23, R24 ;  /* 0x0000001717187223 */ /* 0x000fe20000000018 */
[----:B----4-:R-:W-:-:S04]  /*0610*/  FADD R25, R25, -R12 ;  /* 0x8000000c19197221 */ /* 0x010fc80000000000 */
[----:B------:R-:W-:-:S04]  /*0620*/  FFMA R24, R25, R25, R24 ;  /* 0x0000001919187223 */ /* 0x000fc80000000018 */
[----:B------:R-:W-:Y:S01]  /*0630*/  FFMA R10, R27, R27, R24 ;  /* 0x0000001b1b0a7223 */ /* 0x000fe20000000018 */
[----:B------:R-:W-:Y:S06]  /*0640*/  @P1 BRA `(.L_x_3) ;  /* 0xfffffff800d81947 */ /* 0x000fec000383ffff */
.L_x_2:
[----:B------:R-:W-:Y:S05]  /*0650*/  @!P0 BRA `(.L_x_1) ;  /* 0x0000000400508947 */ /* 0x000fea0003800000 */
[----:B------:R-:W-:Y:S02]  /*0660*/  ISETP.GE.U32.AND P0, PT, R20, 0x8, PT ;  /* 0x000000081400780c */ /* 0x000fe40003f06070 */
[----:B------:R-:W-:-:S04]  /*0670*/  LOP3.LUT R22, R3, 0x7, RZ, 0xc0, !PT ;  /* 0x0000000703167812 */ /* 0x000fc800078ec0ff */
[----:B------:R-:W-:-:S07]  /*0680*/  ISETP.NE.AND P1, PT, R22, RZ, PT ;  /* 0x000000ff1600720c */ /* 0x000fce0003f25270 */
[----:B------:R-:W-:Y:S06]  /*0690*/  @!P0 BRA `(.L_x_4) ;  /* 0x0000000000988947 */ /* 0x000fec0003800000 */
[----:B------:R-:W0:Y:S01]  /*06a0*/  LDC.64 R4, c[0x0][0x380] ;  /* 0x0000e000ff047b82 */ /* 0x000e220000000a00 */
[----:B------:R-:W-:-:S07]  /*06b0*/  IADD3 R13, PT, PT, R2, R11, RZ ;  /* 0x0000000b020d7210 */ /* 0x000fce0007ffe0ff */
[----:B------:R-:W1:Y:S01]  /*06c0*/  LDC.64 R6, c[0x0][0x388] ;  /* 0x0000e200ff067b82 */ /* 0x000e620000000a00 */
[----:B0-----:R-:W-:-:S05]  /*06d0*/  IMAD.WIDE R4, R13, 0x4, R4 ;  /* 0x000000040d047825 */ /* 0x001fca00078e0204 */
[----:B------:R-:W2:Y:S01]  /*06e0*/  LDG.E R24, desc[UR12][R4.64] ;  /* 0x0000000c04187981 */ /* 0x000ea2000c1e1900 */
[----:B-1----:R-:W-:-:S03]  /*06f0*/  IMAD.WIDE R6, R13, 0x4, R6 ;  /* 0x000000040d067825 */ /* 0x002fc600078e0206 */
[----:B------:R-:W3:Y:S04]  /*0700*/  LDG.E R26, desc[UR12][R4.64+0x4] ;  /* 0x0000040c041a7981 */ /* 0x000ee8000c1e1900 */
[----:B------:R-:W2:Y:S04]  /*0710*/  LDG.E R25, desc[UR12][R6.64] ;  /* 0x0000000c06197981 */ /* 0x000ea8000c1e1900 */
        /* <DEDUP_REMOVED lines=13> */
[----:B------:R-:W-:Y:S01]  /*07f0*/  IADD3 R11, PT, PT, R11, 0x8, RZ ;  /* 0x000000080b0b7810 */ /* 0x000fe20007ffe0ff */
[----:B--2---:R-:W-:-:S04]  /*0800*/  FADD R25, R24, -R25 ;  /* 0x8000001918197221 */ /* 0x004fc80000000000 */
[----:B------:R-:W-:Y:S01]  /*0810*/  FFMA R10, R25, R25, R10 ;  /* 0x00000019190a7223 */ /* 0x000fe2000000000a */
[----:B---3--:R-:W-:-:S04]  /*0820*/  FADD R27, R26, -R27 ;  /* 0x8000001b1a1b7221 */ /* 0x008fc80000000000 */
[----:B------:R-:W-:Y:S01]  /*0830*/  FFMA R10, R27, R27, R10 ;  /* 0x0000001b1b0a7223 */ /* 0x000fe2000000000a */
[----:B----4-:R-:W-:-:S04]  /*0840*/  FADD R21, R21, -R18 ;  /* 0x8000001215157221 */ /* 0x010fc80000000000 */
[----:B------:R-:W-:Y:S01]  /*0850*/  FFMA R10, R21, R21, R10 ;  /* 0x00000015150a7223 */ /* 0x000fe2000000000a */
[----:B-----5:R-:W-:-:S04]  /*0860*/  FADD R19, R19, -R16 ;  /* 0x8000001013137221 */ /* 0x020fc80000000000 */
[----:B------:R-:W-:Y:S01]  /*0870*/  FFMA R10, R19, R19, R10 ;  /* 0x00000013130a7223 */ /* 0x000fe2000000000a */
[----:B------:R-:W-:-:S04]  /*0880*/  FADD R17, R17, -R14 ;  /* 0x8000000e11117221 */ /* 0x000fc80000000000 */
[----:B------:R-:W-:Y:S01]  /*0890*/  FFMA R10, R17, R17, R10 ;  /* 0x00000011110a7223 */ /* 0x000fe2000000000a */
[----:B------:R-:W-:-:S04]  /*08a0*/  FADD R15, R15, -R12 ;  /* 0x8000000c0f0f7221 */ /* 0x000fc80000000000 */
[----:B------:R-:W-:Y:S01]  /*08b0*/  FFMA R10, R15, R15, R10 ;  /* 0x0000000f0f0a7223 */ /* 0x000fe2000000000a */
[----:B------:R-:W-:-:S04]  /*08c0*/  FADD R13, R13, -R8 ;  /* 0x800000080d0d7221 */ /* 0x000fc80000000000 */
[----:B------:R-:W-:Y:S01]  /*08d0*/  FFMA R10, R13, R13, R10 ;  /* 0x0000000d0d0a7223 */ /* 0x000fe2000000000a */
[----:B------:R-:W-:-:S04]  /*08e0*/  FADD R23, R20, -R23 ;  /* 0x8000001714177221 */ /* 0x000fc80000000000 */
[----:B------:R-:W-:-:S07]  /*08f0*/  FFMA R10, R23, R23, R10 ;  /* 0x00000017170a7223 */ /* 0x000fce000000000a */
.L_x_4:
        /* <DEDUP_REMOVED lines=26> */
[----:B------:R-:W-:-:S07]  /*0aa0*/  FFMA R10, R19, R19, R10 ;  /* 0x00000013130a7223 */ /* 0x000fce000000000a */
.L_x_5:
[----:B------:R-:W-:Y:S05]  /*0ab0*/  @!P1 BRA `(.L_x_1) ;  /* 0x0000000000389947 */ /* 0x000fea0003800000 */
[----:B------:R-:W0:Y:S01]  /*0ac0*/  LDC.64 R4, c[0x0][0x380] ;  /* 0x0000e000ff047b82 */ /* 0x000e220000000a00 */
[----:B------:R-:W-:Y:S02]  /*0ad0*/  IADD3 R11, PT, PT, R2, R11, RZ ;  /* 0x0000000b020b7210 */ /* 0x000fe40007ffe0ff */
[----:B------:R-:W-:-:S05]  /*0ae0*/  IADD3 R8, PT, PT, -R3, RZ, RZ ;  /* 0x000000ff03087210 */ /* 0x000fca0007ffe1ff */
[----:B------:R-:W1:Y:S02]  /*0af0*/  LDC.64 R6, c[0x0][0x388] ;  /* 0x0000e200ff067b82 */ /* 0x000e640000000a00 */
.L_x_6:
[----:B-1----:R-:W-:-:S04]  /*0b00*/  IMAD.WIDE R2, R11, 0x4, R6 ;  /* 0x000000040b027825 */ /* 0x002fc800078e0206 */
[C---:B0-----:R-:W-:Y:S02]  /*0b10*/  IMAD.WIDE R12, R11.reuse, 0x4, R4 ;  /* 0x000000040b0c7825 */ /* 0x041fe400078e0204 */
[----:B------:R-:W2:Y:S04]  /*0b20*/  LDG.E R3, desc[UR12][R2.64] ;  /* 0x0000000c02037981 */ /* 0x000ea8000c1e1900 */
[----:B------:R-:W2:Y:S01]  /*0b30*/  LDG.E R12, desc[UR12][R12.64] ;  /* 0x0000000c0c0c7981 */ /* 0x000ea2000c1e1900 */
[----:B------:R-:W-:Y:S02]  /*0b40*/  IADD3 R8, PT, PT, R8, 0x1, RZ ;  /* 0x0000000108087810 */ /* 0x000fe40007ffe0ff */
[----:B------:R-:W-:Y:S02]  /*0b50*/  IADD3 R11, PT, PT, R11, 0x1, RZ ;  /* 0x000000010b0b7810 */ /* 0x000fe40007ffe0ff */
[----:B------:R-:W-:Y:S01]  /*0b60*/  ISETP.NE.AND P0, PT, R8, RZ, PT ;  /* 0x000000ff0800720c */ /* 0x000fe20003f05270 */
[----:B--2---:R-:W-:-:S04]  /*0b70*/  FADD R15, R12, -R3 ;  /* 0x800000030c0f7221 */ /* 0x004fc80000000000 */
[----:B------:R-:W-:-:S08]  /*0b80*/  FFMA R10, R15, R15, R10 ;  /* 0x0000000f0f0a7223 */ /* 0x000fd0000000000a */
[----:B------:R-:W-:Y:S05]  /*0b90*/  @P0 BRA `(.L_x_6) ;  /* 0xfffffffc00d80947 */ /* 0x000fea000383ffff */
.L_x_1:
[----:B------:R-:W-:Y:S05]  /*0ba0*/  BSYNC.RECONVERGENT B0 ;  /* 0x0000000000007941 */ /* 0x000fea0003800200 */
.L_x_0:
[----:B------:R-:W0:Y:S01]  /*0bb0*/  S2UR UR5, SR_CgaCtaId ;  /* 0x00000000000579c3 */ /* 0x000e220000008800 */
[----:B------:R-:W-:Y:S01]  /*0bc0*/  UMOV UR4, 0x400 ;  /* 0x0000040000047882 */ /* 0x000fe20000000000 */
[----:B------:R-:W-:Y:S02]  /*0bd0*/  ISETP.GE.U32.AND P1, PT, R9, 0x2, PT ;  /* 0x000000020900780c */ /* 0x000fe40003f26070 */
[----:B------:R-:W-:Y:S01]  /*0be0*/  ISETP.NE.AND P0, PT, R0, RZ, PT ;  /* 0x000000ff0000720c */ /* 0x000fe20003f05270 */
[----:B0-----:R-:W-:-:S06]  /*0bf0*/  ULEA UR4, UR5, UR4, 0x18 ;  /* 0x0000000405047291 */ /* 0x001fcc000f8ec0ff */
[----:B------:R-:W-:-:S05]  /*0c00*/  LEA R3, R0, UR4, 0x2 ;  /* 0x0000000400037c11 */ /* 0x000fca000f8e10ff */
[----:B------:R0:W-:Y:S01]  /*0c10*/  STS [R3], R10 ;  /* 0x0000000a03007388 */ /* 0x0001e20000000800 */
[----:B------:R-:W-:Y:S06]  /*0c20*/  BAR.SYNC.DEFER_BLOCKING 0x0 ;  /* 0x0000000000007b1d */ /* 0x000fec0000010000 */
[----:B------:R-:W-:Y:S05]  /*0c30*/  @!P1 BRA `(.L_x_7) ;  /* 0x00000000002c9947 */ /* 0x000fea0003800000 */
.L_x_8:
[----:B------:R-:W-:-:S04]  /*0c40*/  SHF.R.U32.HI R6, RZ, 0x1, R9 ;  /* 0x00000001ff067819 */ /* 0x000fc80000011609 */
[----:B------:R-:W-:-:S13]  /*0c50*/  ISETP.GE.U32.AND P1, PT, R0, R6, PT ;  /* 0x000000060000720c */ /* 0x000fda0003f26070 */
[----:B------:R-:W-:Y:S01]  /*0c60*/  @!P1 LEA R2, R6, R3, 0x2 ;  /* 0x0000000306029211 */ /* 0x000fe200078e10ff */
[----:B------:R-:W-:Y:S05]  /*0c70*/  @!P1 LDS R5, [R3] ;  /* 0x0000000003059984 */ /* 0x000fea0000000800 */
[----:B------:R-:W1:Y:S02]  /*0c80*/  @!P1 LDS R2, [R2] ;  /* 0x0000000002029984 */ /* 0x000e640000000800 */
[----:B-1----:R-:W-:-:S05]  /*0c90*/  @!P1 FADD R4, R2, R5 ;  /* 0x0000000502049221 */ /* 0x002fca0000000000 */
[----:B------:R1:W-:Y:S01]  /*0ca0*/  @!P1 STS [R3], R4 ;  /* 0x0000000403009388 */ /* 0x0003e20000000800 */
[----:B------:R-:W-:Y:S01]  /*0cb0*/  BAR.SYNC.DEFER_BLOCKING 0x0 ;  /* 0x0000000000007b1d */ /* 0x000fe20000010000 */
[----:B------:R-:W-:Y:S02]  /*0cc0*/  ISETP.GT.U32.AND P1, PT, R9, 0x3, PT ;  /* 0x000000030900780c */ /* 0x000fe40003f24070 */
[----:B------:R-:W-:-:S11]  /*0cd0*/  MOV R9, R6 ;  /* 0x0000000600097202 */ /* 0x000fd60000000f00 */
[----:B-1----:R-:W-:Y:S05]  /*0ce0*/  @P1 BRA `(.L_x_8) ;  /* 0xfffffffc00d41947 */ /* 0x002fea000383ffff */
.L_x_7:
[----:B------:R-:W-:Y:S05]  /*0cf0*/  @P0 EXIT ;  /* 0x000000000000094d */ /* 0x000fea0003800000 */
[----:B------:R-:W1:Y:S01]  /*0d00*/  S2UR UR5, SR_CgaCtaId ;  /* 0x00000000000579c3 */ /* 0x000e620000008800 */
[----:B------:R-:W-:-:S07]  /*0d10*/  UMOV UR4, 0x400 ;  /* 0x0000040000047882 */ /* 0x000fce0000000000 */
[----:B0-----:R-:W0:Y:S01]  /*0d20*/  LDC.64 R2, c[0x0][0x390] ;  /* 0x0000e400ff027b82 */ /* 0x001e220000000a00 */
[----:B-1----:R-:W-:-:S09]  /*0d30*/  ULEA UR4, UR5, UR4, 0x18 ;  /* 0x0000000405047291 */ /* 0x002fd2000f8ec0ff */
[----:B------:R-:W0:Y:S04]  /*0d40*/  LDS R5, [UR4] ;  /* 0x00000004ff057984 */ /* 0x000e280008000800 */
[----:B0-----:R-:W-:Y:S01]  /*0d50*/  REDG.E.ADD.F32.FTZ.RN.STRONG.GPU desc[UR12][R2.64], R5 ;  /* 0x00000005020079a6 */ /* 0x001fe2000c12f30c */
[----:B------:R-:W-:Y:S05]  /*0d60*/  EXIT ;  /* 0x000000000000794d */ /* 0x000fea0003800000 */
.L_x_9:
[----:B------:R-:W-:-:S00]  /*0d70*/  BRA `(.L_x_9) ;  /* 0xfffffffc00fc7947 */ /* 0x000fc0000383ffff */
[----:B------:R-:W-:-:S00]  /*0d80*/  NOP ;  /* 0x0000000000007918 */ /* 0x000fc00000000000 */
[----:B------:R-:W-:-:S00]  /*0d90*/  NOP ;  /* 0x0000000000007918 */ /* 0x000fc00000000000 */
[----:B------:R-:W-:-:S00]  /*0da0*/  NOP ;  /* 0x0000000000007918 */ /* 0x000fc00000000000 */
[----:B------:R-:W-:-:S00]  /*0db0*/  NOP ;  /* 0x0000000000007918 */ /* 0x000fc00000000000 */
[----:B------:R-:W-:-:S00]  /*0dc0*/  NOP ;  /* 0x0000000000007918 */ /* 0x000fc00000000000 */
[----:B------:R-:W-:-:S00]  /*0dd0*/  NOP ;  /* 0x0000000000007918 */ /* 0x000fc00000000000 */
[----:B------:R-:W-:-:S00]  /*0de0*/  NOP ;  /* 0x0000000000007918 */ /* 0x000fc00000000000 */
[----:B------:R-:W-:-:S00]  /*0df0*/  NOP ;  /* 0x0000000000007918 */ /* 0x000fc00000000000 */
.L_x_10:


//--------------------- .nv.shared._Z23cuda_euclidean_distancePfS_S_ii --------------------------
	.section	.nv.shared._Z23cuda_euclidean_distancePfS_S_ii,"aw",@nobits
	.sectionflags	@""
	.align	16
	.zero		1024


//--------------------- .nv.shared.reserved.0     --------------------------
	.section	.nv.shared.reserved.0,"aw",@nobits
	.weak		__nv_reservedSMEM_offset_0_alias
	.size		__nv_reservedSMEM_offset_0_alias, 0, 64
	.other		__nv_reservedSMEM_offset_0_alias,@"STO_CUDA_RESERVED_SHARED STV_DEFAULT"
__nv_reservedSMEM_offset_0_alias:
	.zero		0
	.zero		64


//--------------------- .nv.constant0._Z23cuda_euclidean_distancePfS_S_ii --------------------------
	.section	.nv.constant0._Z23cuda_euclidean_distancePfS_S_ii,"a",@progbits
	.sectionflags	@""
	.align	4
.nv.constant0._Z23cuda_euclidean_distancePfS_S_ii:
	.zero		928


//--------------------- SYMBOLS --------------------------

	.type		.nv.reservedSmem.offset0,@object
	.size		.nv.reservedSmem.offset0,0x4
	.type		.nv.reservedSmem.cap,@object
	.size		.nv.reservedSmem.cap,0x4
